//
// Generated by NVIDIA NVVM Compiler
//
// Compiler Build ID: CL-36424714
// Cuda compilation tools, release 13.0, V13.0.88
// Based on NVVM 20.0.0
//

.version 9.0
.target sm_100
.address_size 64

	// .globl	_Z9addSharedPim
.extern .shared .align 16 .b8 v0tmp[];

.visible .entry _Z9addSharedPim(
	.param .u64 .ptr .align 1 _Z9addSharedPim_param_0,
	.param .u64 _Z9addSharedPim_param_1
)
{
	.reg .pred 	%p<4>;
	.reg .b32 	%r<14>;
	.reg .b64 	%rd<8>;

	ld.param.u64 	%rd2, [_Z9addSharedPim_param_0];
	ld.param.u64 	%rd3, [_Z9addSharedPim_param_1];
	cvta.to.global.u64 	%rd4, %rd2;
	mov.u32 	%r2, %ctaid.x;
	mov.u32 	%r3, %ntid.x;
	mov.u32 	%r4, %tid.x;
	mad.lo.s32 	%r5, %r2, %r3, %r4;
	cvt.u64.u32 	%rd5, %r5;
	mul.wide.u32 	%rd6, %r5, 4;
	add.s64 	%rd1, %rd4, %rd6;
	ld.global.u32 	%r6, [%rd1];
	shl.b32 	%r7, %r5, 2;
	mov.u32 	%r8, v0tmp;
	add.s32 	%r1, %r8, %r7;
	st.shared.u32 	[%r1], %r6;
	bar.sync 	0;
	setp.eq.s32 	%p1, %r5, 0;
	add.s64 	%rd7, %rd3, -1;
	setp.le.u64 	%p2, %rd7, %rd5;
	or.pred  	%p3, %p1, %p2;
	@%p3 bra 	$L__BB0_2;
	ld.shared.u32 	%r9, [%r1+-4];
	ld.shared.u32 	%r10, [%r1+4];
	add.s32 	%r11, %r10, %r9;
	ld.shared.u32 	%r12, [%r1];
	add.s32 	%r13, %r11, %r12;
	st.shared.u32 	[%r1], %r13;
	st.global.u32 	[%rd1], %r13;
$L__BB0_2:
	ret;

}


// ===== COMPILED SASS (sm_100) =====

	.target	sm_100

	.elftype	@"ET_EXEC"


//--------------------- .note.nv.tkinfo           --------------------------
	.section	.note.nv.tkinfo,"",@"SHT_NOTE"
	.sectionflags	@"SHF_NOTE_NV_TKINFO"
	.tkinfo
        /*0018*/ 	.word	0x00000002
        /*0030*/ 	.string	""
        /*0030*/ 	.string	"ptxas"
        /*0030*/ 	.string	"Cuda compilation tools, release 13.0, V13.0.88"
        /*0030*/ 	.string	"Build cuda_13.0.r13.0/compiler.36424714_0"
        /*0030*/ 	.string	"-arch sm_100 -m 64 "



//--------------------- .note.nv.cuinfo           --------------------------
	.section	.note.nv.cuinfo,"",@"SHT_NOTE"
	.sectionflags	@"SHF_NOTE_NV_CUINFO"
        /*0018*/ 	.short	0x0002
        /*001a*/ 	.short	0x0064
        /*001c*/ 	.short	0x0082
	.zero		2


//--------------------- .nv.info                  --------------------------
	.section	.nv.info,"",@"SHT_CUDA_INFO"
	.align	4


	//----- nvinfo : EIATTR_REGCOUNT
	.align		4
        /*0000*/ 	.byte	0x04, 0x2f
        /*0002*/ 	.short	(.L_1 - .L_0)
	.align		4
.L_0:
        /*0004*/ 	.word	index@(_Z9addSharedPim)
        /*0008*/ 	.word	0x0000000a


	//----- nvinfo : EIATTR_FRAME_SIZE
	.align		4
.L_1:
        /*000c*/ 	.byte	0x04, 0x11
        /*000e*/ 	.short	(.L_3 - .L_2)
	.align		4
.L_2:
        /*0010*/ 	.word	index@(_Z9addSharedPim)
        /*0014*/ 	.word	0x00000000


	//----- nvinfo : EIATTR_MIN_STACK_SIZE
	.align		4
.L_3:
        /*0018*/ 	.byte	0x04, 0x12
        /*001a*/ 	.short	(.L_5 - .L_4)
	.align		4
.L_4:
        /*001c*/ 	.word	index@(_Z9addSharedPim)
        /*0020*/ 	.word	0x00000000
.L_5:


//--------------------- .nv.compat                --------------------------
	.section	.nv.compat,"",@"SHT_CUDA_COMPAT_INFO"
	.align	4
        /*0000*/ 	.byte	0x02, 0x09, 0x00, 0x00, 0x02, 0x02, 0x01, 0x00, 0x02, 0x05, 0x05, 0x00, 0x03, 0x07, 0x01, 0x01
        /*0010*/ 	.byte	0x02, 0x03, 0x00, 0x00, 0x02, 0x06, 0x01, 0x00, 0x04, 0x0b, 0x08, 0x00, 0x09, 0x00, 0x00, 0x00
        /*0020*/ 	.byte	0x00, 0x00, 0x00, 0x00


//--------------------- .nv.info._Z9addSharedPim  --------------------------
	.section	.nv.info._Z9addSharedPim,"",@"SHT_CUDA_INFO"
	.sectionflags	@""
	.align	4


	//----- nvinfo : EIATTR_CUDA_API_VERSION
	.align		4
        /*0000*/ 	.byte	0x04, 0x37
        /*0002*/ 	.short	(.L_7 - .L_6)
.L_6:
        /*0004*/ 	.word	0x00000082


	//----- nvinfo : EIATTR_KPARAM_INFO
	.align		4
.L_7:
        /*0008*/ 	.byte	0x04, 0x17
        /*000a*/ 	.short	(.L_9 - .L_8)
.L_8:
        /*000c*/ 	.word	0x00000000
        /*0010*/ 	.short	0x0001
        /*0012*/ 	.short	0x0008
        /*0014*/ 	.byte	0x00, 0xf0, 0x21, 0x00


	//----- nvinfo : EIATTR_KPARAM_INFO
	.align		4
.L_9:
        /*0018*/ 	.byte	0x04, 0x17
        /*001a*/ 	.short	(.L_11 - .L_10)
.L_10:
        /*001c*/ 	.word	0x00000000
        /*0020*/ 	.short	0x0000
        /*0022*/ 	.short	0x0000
        /*0024*/ 	.byte	0x00, 0xf5, 0x21, 0x00


	//----- nvinfo : EIATTR_SPARSE_MMA_MASK
	.align		4
.L_11:
        /*0028*/ 	.byte	0x03, 0x50
        /*002a*/ 	.short	0x0000


	//----- nvinfo : EIATTR_MAXREG_COUNT
	.align		4
        /*002c*/ 	.byte	0x03, 0x1b
        /*002e*/ 	.short	0x00ff


	//----- nvinfo : EIATTR_NUM_BARRIERS
	.align		4
        /*0030*/ 	.byte	0x02, 0x4c
        /*0032*/ 	.byte	0x01
	.zero		1


	//----- nvinfo : EIATTR_MERCURY_ISA_VERSION
	.align		4
        /*0034*/ 	.byte	0x03, 0x5f
        /*0036*/ 	.short	0x0101


	//----- nvinfo : EIATTR_VRC_CTA_INIT_COUNT
	.align		4
        /*0038*/ 	.byte	0x02, 0x4a
	.zero		1
	.zero		1


	//----- nvinfo : EIATTR_EXIT_INSTR_OFFSETS
	.align		4
        /*003c*/ 	.byte	0x04, 0x1c
        /*003e*/ 	.short	(.L_13 - .L_12)


	//   ....[0]....
.L_12:
        /*0040*/ 	.word	0x00000160


	//   ....[1]....
        /*0044*/ 	.word	0x000001d0


	//----- nvinfo : EIATTR_CBANK_PARAM_SIZE
	.align		4
.L_13:
        /*0048*/ 	.byte	0x03, 0x19
        /*004a*/ 	.short	0x0010


	//----- nvinfo : EIATTR_PARAM_CBANK
	.align		4
        /*004c*/ 	.byte	0x04, 0x0a
        /*004e*/ 	.short	(.L_15 - .L_14)
	.align		4
.L_14:
        /*0050*/ 	.word	index@(.nv.constant0._Z9addSharedPim)
        /*0054*/ 	.short	0x0380
        /*0056*/ 	.short	0x0010


	//----- nvinfo : EIATTR_SW_WAR
	.align		4
.L_15:
        /*0058*/ 	.byte	0x04, 0x36
        /*005a*/ 	.short	(.L_17 - .L_16)
.L_16:
        /*005c*/ 	.word	0x00000008
.L_17:


//--------------------- .nv.callgraph             --------------------------
	.section	.nv.callgraph,"",@"SHT_CUDA_CALLGRAPH"
	.align	4
	.sectionentsize	8
	.align		4
        /*0000*/ 	.word	0x00000000
	.align		4
        /*0004*/ 	.word	0xffffffff
	.align		4
        /*0008*/ 	.word	0x00000000
	.align		4
        /*000c*/ 	.word	0xfffffffe
	.align		4
        /*0010*/ 	.word	0x00000000
	.align		4
        /*0014*/ 	.word	0xfffffffd
	.align		4
        /*0018*/ 	.word	0x00000000
	.align		4
        /*001c*/ 	.word	0xfffffffc


//--------------------- .text._Z9addSharedPim     --------------------------
	.section	.text._Z9addSharedPim,"ax",@progbits
	.align	128
        .global         _Z9addSharedPim
        .type           _Z9addSharedPim,@function
        .size           _Z9addSharedPim,(.L_x_1 - _Z9addSharedPim)
        .other          _Z9addSharedPim,@"STO_CUDA_ENTRY STV_DEFAULT"
_Z9addSharedPim:
.text._Z9addSharedPim:
[----:B------:R-:W-:Y:S01]  /*0000*/  LDC R1, c[0x0][0x37c] ;  /* 0x0000df00ff017b82 */ /* 0x000fe20000000800 */
[----:B------:R-:W0:Y:S07]  /*0010*/  S2R R0, SR_TID.X ;  /* 0x0000000000007919 */ /* 0x000e2e0000002100 */
[----:B------:R-:W0:Y:S01]  /*0020*/  S2UR UR4, SR_CTAID.X ;  /* 0x00000000000479c3 */ /* 0x000e220000002500 */
[----:B------:R-:W1:Y:S01]  /*0030*/  LDCU.64 UR8, c[0x0][0x358] ;  /* 0x00006b00ff0877ac */ /* 0x000e620008000a00 */
[----:B------:R-:W2:Y:S06]  /*0040*/  LDCU.64 UR6, c[0x0][0x388] ;  /* 0x00007100ff0677ac */ /* 0x000eac0008000a00 */
[----:B------:R-:W0:Y:S08]  /*0050*/  LDC R5, c[0x0][0x360] ;  /* 0x0000d800ff057b82 */ /* 0x000e300000000800 */
[----:B------:R-:W3:Y:S01]  /*0060*/  LDC.64 R2, c[0x0][0x380] ;  /* 0x0000e000ff027b82 */ /* 0x000ee20000000a00 */
[----:B0-----:R-:W-:-:S04]  /*0070*/  IMAD R5, R5, UR4, R0 ;  /* 0x0000000405057c24 */ /* 0x001fc8000f8e0200 */
[----:B---3--:R-:W-:-:S05]  /*0080*/  IMAD.WIDE.U32 R2, R5, 0x4, R2 ;  /* 0x0000000405027825 */ /* 0x008fca00078e0002 */
[----:B-1----:R-:W3:Y:S01]  /*0090*/  LDG.E R0, desc[UR8][R2.64] ;  /* 0x0000000802007981 */ /* 0x002ee2000c1e1900 */
[----:B------:R-:W0:Y:S01]  /*00a0*/  S2UR UR5, SR_CgaCtaId ;  /* 0x00000000000579c3 */ /* 0x000e220000008800 */
[----:B--2---:R-:W-:-:S04]  /*00b0*/  UIADD3 UR4, UP0, UPT, UR6, -0x1, URZ ;  /* 0xffffffff06047890 */ /* 0x004fc8000ff1e0ff */
[----:B------:R-:W-:Y:S02]  /*00c0*/  UIADD3.X UR6, UPT, UPT, UR7, -0x1, URZ, UP0, !UPT ;  /* 0xffffffff07067890 */ /* 0x000fe400087fe4ff */
[----:B------:R-:W-:Y:S01]  /*00d0*/  ISETP.LT.U32.AND P0, PT, R5, UR4, PT ;  /* 0x0000000405007c0c */ /* 0x000fe2000bf01070 */
[----:B------:R-:W-:-:S03]  /*00e0*/  UMOV UR4, 0x400 ;  /* 0x0000040000047882 */ /* 0x000fc60000000000 */
[----:B------:R-:W-:-:S05]  /*00f0*/  IMAD.U32 R4, RZ, RZ, UR6 ;  /* 0x00000006ff047e24 */ /* 0x000fca000f8e00ff */
[----:B------:R-:W-:-:S04]  /*0100*/  ISETP.GT.U32.AND.EX P0, PT, R4, RZ, PT, P0 ;  /* 0x000000ff0400720c */ /* 0x000fc80003f04100 */
[----:B------:R-:W-:Y:S01]  /*0110*/  ISETP.EQ.OR P0, PT, R5, RZ, !P0 ;  /* 0x000000ff0500720c */ /* 0x000fe20004702670 */
[----:B0-----:R-:W-:-:S06]  /*0120*/  ULEA UR4, UR5, UR4, 0x18 ;  /* 0x0000000405047291 */ /* 0x001fcc000f8ec0ff */
[----:B------:R-:W-:-:S05]  /*0130*/  LEA R5, R5, UR4, 0x2 ;  /* 0x0000000405057c11 */ /* 0x000fca000f8e10ff */
[----:B---3--:R0:W-:Y:S01]  /*0140*/  STS [R5], R0 ;  /* 0x0000000005007388 */ /* 0x0081e20000000800 */
[----:B------:R-:W-:Y:S06]  /*0150*/  BAR.SYNC.DEFER_BLOCKING 0x0 ;  /* 0x0000000000007b1d */ /* 0x000fec0000010000 */
[----:B------:R-:W-:Y:S05]  /*0160*/  @P0 EXIT ;  /* 0x000000000000094d */ /* 0x000fea0003800000 */
[----:B0-----:R-:W-:Y:S04]  /*0170*/  LDS R0, [R5+-0x4] ;  /* 0xfffffc0005007984 */ /* 0x001fe80000000800 */
[----:B------:R-:W-:Y:S04]  /*0180*/  LDS R7, [R5+0x4] ;  /* 0x0000040005077984 */ /* 0x000fe80000000800 */
[----:B------:R-:W0:Y:S02]  /*0190*/  LDS R4, [R5] ;  /* 0x0000000005047984 */ /* 0x000e240000000800 */
[----:B0-----:R-:W-:-:S05]  /*01a0*/  IADD3 R0, PT, PT, R4, R7, R0 ;  /* 0x0000000704007210 */ /* 0x001fca0007ffe000 */
[----:B------:R-:W-:Y:S04]  /*01b0*/  STG.E desc[UR8][R2.64], R0 ;  /* 0x0000000002007986 */ /* 0x000fe8000c101908 */
[----:B------:R-:W-:Y:S01]  /*01c0*/  STS [R5], R0 ;  /* 0x0000000005007388 */ /* 0x000fe20000000800 */
[----:B------:R-:W-:Y:S05]  /*01d0*/  EXIT ;  /* 0x000000000000794d */ /* 0x000fea0003800000 */
.L_x_0:
[----:B------:R-:W-:-:S00]  /*01e0*/  BRA `(.L_x_0) ;  /* 0xfffffffc00fc7947 */ /* 0x000fc0000383ffff */
[----:B------:R-:W-:-:S00]  /*01f0*/  NOP ;  /* 0x0000000000007918 */ /* 0x000fc00000000000 */
        /* <DEDUP_REMOVED lines=8> */
.L_x_1:


//--------------------- .nv.shared._Z9addSharedPim --------------------------
	.section	.nv.shared._Z9addSharedPim,"aw",@nobits
	.sectionflags	@""
	.align	16
	.zero		1024


//--------------------- .nv.shared.reserved.0     --------------------------
	.section	.nv.shared.reserved.0,"aw",@nobits
	.weak		__nv_reservedSMEM_offset_0_alias
	.size		__nv_reservedSMEM_offset_0_alias, 0, 64
	.other		__nv_reservedSMEM_offset_0_alias,@"STO_CUDA_RESERVED_SHARED STV_DEFAULT"
__nv_reservedSMEM_offset_0_alias:
	.zero		0
	.zero		64


//--------------------- .nv.constant0._Z9addSharedPim --------------------------
	.section	.nv.constant0._Z9addSharedPim,"a",@progbits
	.sectionflags	@""
	.align	4
.nv.constant0._Z9addSharedPim:
	.zero		912


//--------------------- SYMBOLS --------------------------

	.type		.nv.reservedSmem.offset0,@object
	.size		.nv.reservedSmem.offset0,0x4
	.type		.nv.reservedSmem.cap,@object
	.size		.nv.reservedSmem.cap,0x4
